//
// Generated by NVIDIA NVVM Compiler
//
// Compiler Build ID: CL-36424714
// Cuda compilation tools, release 13.0, V13.0.88
// Based on NVVM 20.0.0
//

.version 9.0
.target sm_100
.address_size 64

	// .globl	_Z14matrixMulCanonPiS_S_i

.visible .entry _Z14matrixMulCanonPiS_S_i(
	.param .u64 .ptr .align 1 _Z14matrixMulCanonPiS_S_i_param_0,
	.param .u64 .ptr .align 1 _Z14matrixMulCanonPiS_S_i_param_1,
	.param .u64 .ptr .align 1 _Z14matrixMulCanonPiS_S_i_param_2,
	.param .u32 _Z14matrixMulCanonPiS_S_i_param_3
)
{
	.reg .pred 	%p<10>;
	.reg .b32 	%r<105>;
	.reg .b64 	%rd<67>;

	ld.param.u64 	%rd14, [_Z14matrixMulCanonPiS_S_i_param_0];
	ld.param.u64 	%rd15, [_Z14matrixMulCanonPiS_S_i_param_1];
	ld.param.u32 	%r30, [_Z14matrixMulCanonPiS_S_i_param_3];
	cvta.to.global.u64 	%rd1, %rd15;
	cvta.to.global.u64 	%rd2, %rd14;
	mov.u32 	%r31, %ctaid.y;
	mov.u32 	%r32, %ntid.y;
	mov.u32 	%r33, %tid.y;
	mad.lo.s32 	%r1, %r31, %r32, %r33;
	mov.u32 	%r34, %ctaid.x;
	mov.u32 	%r35, %ntid.x;
	mov.u32 	%r36, %tid.x;
	mad.lo.s32 	%r2, %r34, %r35, %r36;
	max.s32 	%r37, %r1, %r2;
	setp.ge.s32 	%p1, %r37, %r30;
	@%p1 bra 	$L__BB0_13;
	mul.lo.s32 	%r3, %r30, %r1;
	and.b32  	%r4, %r30, 7;
	setp.lt.u32 	%p2, %r30, 8;
	mov.b32 	%r99, 0;
	mov.u32 	%r104, %r99;
	@%p2 bra 	$L__BB0_4;
	and.b32  	%r99, %r30, 2147483640;
	neg.s32 	%r93, %r99;
	mul.wide.s32 	%rd16, %r30, 4;
	add.s64 	%rd3, %rd1, %rd16;
	shl.b32 	%r7, %r30, 3;
	mul.wide.s32 	%rd17, %r30, 8;
	add.s64 	%rd4, %rd1, %rd17;
	mul.wide.s32 	%rd18, %r30, 12;
	add.s64 	%rd5, %rd1, %rd18;
	mul.wide.s32 	%rd19, %r30, 16;
	add.s64 	%rd6, %rd1, %rd19;
	mul.wide.s32 	%rd20, %r30, 20;
	add.s64 	%rd7, %rd1, %rd20;
	mul.wide.s32 	%rd21, %r30, 24;
	add.s64 	%rd8, %rd1, %rd21;
	mul.wide.s32 	%rd22, %r30, 28;
	add.s64 	%rd9, %rd1, %rd22;
	mul.wide.u32 	%rd23, %r3, 4;
	add.s64 	%rd24, %rd23, %rd2;
	add.s64 	%rd66, %rd24, 16;
	mov.b32 	%r104, 0;
	mov.u32 	%r92, %r2;
$L__BB0_3:
	.pragma "nounroll";
	mul.wide.s32 	%rd25, %r92, 4;
	add.s64 	%rd26, %rd3, %rd25;
	add.s64 	%rd27, %rd4, %rd25;
	add.s64 	%rd28, %rd5, %rd25;
	add.s64 	%rd29, %rd6, %rd25;
	add.s64 	%rd30, %rd7, %rd25;
	add.s64 	%rd31, %rd8, %rd25;
	add.s64 	%rd32, %rd9, %rd25;
	add.s64 	%rd33, %rd1, %rd25;
	ld.global.u32 	%r41, [%rd66+-16];
	ld.global.u32 	%r42, [%rd33];
	mad.lo.s32 	%r43, %r42, %r41, %r104;
	ld.global.u32 	%r44, [%rd66+-12];
	ld.global.u32 	%r45, [%rd26];
	mad.lo.s32 	%r46, %r45, %r44, %r43;
	ld.global.u32 	%r47, [%rd66+-8];
	ld.global.u32 	%r48, [%rd27];
	mad.lo.s32 	%r49, %r48, %r47, %r46;
	ld.global.u32 	%r50, [%rd66+-4];
	ld.global.u32 	%r51, [%rd28];
	mad.lo.s32 	%r52, %r51, %r50, %r49;
	ld.global.u32 	%r53, [%rd66];
	ld.global.u32 	%r54, [%rd29];
	mad.lo.s32 	%r55, %r54, %r53, %r52;
	ld.global.u32 	%r56, [%rd66+4];
	ld.global.u32 	%r57, [%rd30];
	mad.lo.s32 	%r58, %r57, %r56, %r55;
	ld.global.u32 	%r59, [%rd66+8];
	ld.global.u32 	%r60, [%rd31];
	mad.lo.s32 	%r61, %r60, %r59, %r58;
	ld.global.u32 	%r62, [%rd66+12];
	ld.global.u32 	%r63, [%rd32];
	mad.lo.s32 	%r104, %r63, %r62, %r61;
	add.s32 	%r93, %r93, 8;
	add.s32 	%r92, %r92, %r7;
	add.s64 	%rd66, %rd66, 32;
	setp.ne.s32 	%p3, %r93, 0;
	@%p3 bra 	$L__BB0_3;
$L__BB0_4:
	setp.eq.s32 	%p4, %r4, 0;
	@%p4 bra 	$L__BB0_12;
	and.b32  	%r17, %r30, 3;
	setp.lt.u32 	%p5, %r4, 4;
	@%p5 bra 	$L__BB0_7;
	add.s32 	%r65, %r99, %r3;
	mul.wide.u32 	%rd34, %r65, 4;
	add.s64 	%rd35, %rd2, %rd34;
	ld.global.u32 	%r66, [%rd35];
	mad.lo.s32 	%r67, %r99, %r30, %r2;
	mul.wide.s32 	%rd36, %r67, 4;
	add.s64 	%rd37, %rd1, %rd36;
	ld.global.u32 	%r68, [%rd37];
	mad.lo.s32 	%r69, %r68, %r66, %r104;
	cvt.u64.u32 	%rd38, %r3;
	cvt.u64.u32 	%rd39, %r99;
	add.s64 	%rd40, %rd39, %rd38;
	shl.b64 	%rd41, %rd40, 2;
	add.s64 	%rd42, %rd2, %rd41;
	ld.global.u32 	%r70, [%rd42+4];
	mul.wide.s32 	%rd43, %r30, 4;
	add.s64 	%rd44, %rd37, %rd43;
	ld.global.u32 	%r71, [%rd44];
	mad.lo.s32 	%r72, %r71, %r70, %r69;
	ld.global.u32 	%r73, [%rd42+8];
	add.s64 	%rd45, %rd44, %rd43;
	ld.global.u32 	%r74, [%rd45];
	mad.lo.s32 	%r75, %r74, %r73, %r72;
	ld.global.u32 	%r76, [%rd42+12];
	add.s64 	%rd46, %rd45, %rd43;
	ld.global.u32 	%r77, [%rd46];
	mad.lo.s32 	%r104, %r77, %r76, %r75;
	add.s32 	%r99, %r99, 4;
$L__BB0_7:
	setp.eq.s32 	%p6, %r17, 0;
	@%p6 bra 	$L__BB0_12;
	setp.eq.s32 	%p7, %r17, 1;
	@%p7 bra 	$L__BB0_10;
	add.s32 	%r79, %r99, %r3;
	mul.wide.u32 	%rd47, %r79, 4;
	add.s64 	%rd48, %rd2, %rd47;
	ld.global.u32 	%r80, [%rd48];
	mad.lo.s32 	%r81, %r99, %r30, %r2;
	mul.wide.s32 	%rd49, %r81, 4;
	add.s64 	%rd50, %rd1, %rd49;
	ld.global.u32 	%r82, [%rd50];
	mad.lo.s32 	%r83, %r82, %r80, %r104;
	cvt.u64.u32 	%rd51, %r3;
	cvt.u64.u32 	%rd52, %r99;
	add.s64 	%rd53, %rd52, %rd51;
	shl.b64 	%rd54, %rd53, 2;
	add.s64 	%rd55, %rd2, %rd54;
	ld.global.u32 	%r84, [%rd55+4];
	mul.wide.s32 	%rd56, %r30, 4;
	add.s64 	%rd57, %rd50, %rd56;
	ld.global.u32 	%r85, [%rd57];
	mad.lo.s32 	%r104, %r85, %r84, %r83;
	add.s32 	%r99, %r99, 2;
$L__BB0_10:
	and.b32  	%r86, %r30, 1;
	setp.eq.b32 	%p8, %r86, 1;
	not.pred 	%p9, %p8;
	@%p9 bra 	$L__BB0_12;
	add.s32 	%r87, %r99, %r3;
	mul.wide.u32 	%rd58, %r87, 4;
	add.s64 	%rd59, %rd2, %rd58;
	ld.global.u32 	%r88, [%rd59];
	mad.lo.s32 	%r89, %r99, %r30, %r2;
	mul.wide.s32 	%rd60, %r89, 4;
	add.s64 	%rd61, %rd1, %rd60;
	ld.global.u32 	%r90, [%rd61];
	mad.lo.s32 	%r104, %r90, %r88, %r104;
$L__BB0_12:
	ld.param.u64 	%rd65, [_Z14matrixMulCanonPiS_S_i_param_2];
	add.s32 	%r91, %r3, %r2;
	cvta.to.global.u64 	%rd62, %rd65;
	mul.wide.s32 	%rd63, %r91, 4;
	add.s64 	%rd64, %rd62, %rd63;
	st.global.u32 	[%rd64], %r104;
$L__BB0_13:
	ret;

}


// ===== COMPILED SASS (sm_100) =====

	.target	sm_100

	.elftype	@"ET_EXEC"


//--------------------- .note.nv.tkinfo           --------------------------
	.section	.note.nv.tkinfo,"",@"SHT_NOTE"
	.sectionflags	@"SHF_NOTE_NV_TKINFO"
	.tkinfo
        /*0018*/ 	.word	0x00000002
        /*0030*/ 	.string	""
        /*0030*/ 	.string	"ptxas"
        /*0030*/ 	.string	"Cuda compilation tools, release 13.0, V13.0.88"
        /*0030*/ 	.string	"Build cuda_13.0.r13.0/compiler.36424714_0"
        /*0030*/ 	.string	"-arch sm_100 -m 64 "



//--------------------- .note.nv.cuinfo           --------------------------
	.section	.note.nv.cuinfo,"",@"SHT_NOTE"
	.sectionflags	@"SHF_NOTE_NV_CUINFO"
        /*0018*/ 	.short	0x0002
        /*001a*/ 	.short	0x0064
        /*001c*/ 	.short	0x0082
	.zero		2


//--------------------- .nv.info                  --------------------------
	.section	.nv.info,"",@"SHT_CUDA_INFO"
	.align	4


	//----- nvinfo : EIATTR_REGCOUNT
	.align		4
        /*0000*/ 	.byte	0x04, 0x2f
        /*0002*/ 	.short	(.L_1 - .L_0)
	.align		4
.L_0:
        /*0004*/ 	.word	index@(_Z14matrixMulCanonPiS_S_i)
        /*0008*/ 	.word	0x0000001e


	//----- nvinfo : EIATTR_FRAME_SIZE
	.align		4
.L_1:
        /*000c*/ 	.byte	0x04, 0x11
        /*000e*/ 	.short	(.L_3 - .L_2)
	.align		4
.L_2:
        /*0010*/ 	.word	index@(_Z14matrixMulCanonPiS_S_i)
        /*0014*/ 	.word	0x00000000


	//----- nvinfo : EIATTR_MIN_STACK_SIZE
	.align		4
.L_3:
        /*0018*/ 	.byte	0x04, 0x12
        /*001a*/ 	.short	(.L_5 - .L_4)
	.align		4
.L_4:
        /*001c*/ 	.word	index@(_Z14matrixMulCanonPiS_S_i)
        /*0020*/ 	.word	0x00000000
.L_5:


//--------------------- .nv.compat                --------------------------
	.section	.nv.compat,"",@"SHT_CUDA_COMPAT_INFO"
	.align	4
        /*0000*/ 	.byte	0x02, 0x09, 0x00, 0x00, 0x02, 0x02, 0x01, 0x00, 0x02, 0x05, 0x05, 0x00, 0x03, 0x07, 0x01, 0x01
        /*0010*/ 	.byte	0x02, 0x03, 0x00, 0x00, 0x02, 0x06, 0x01, 0x00, 0x04, 0x0b, 0x08, 0x00, 0x09, 0x00, 0x00, 0x00
        /*0020*/ 	.byte	0x00, 0x00, 0x00, 0x00


//--------------------- .nv.info._Z14matrixMulCanonPiS_S_i --------------------------
	.section	.nv.info._Z14matrixMulCanonPiS_S_i,"",@"SHT_CUDA_INFO"
	.sectionflags	@""
	.align	4


	//----- nvinfo : EIATTR_CUDA_API_VERSION
	.align		4
        /*0000*/ 	.byte	0x04, 0x37
        /*0002*/ 	.short	(.L_7 - .L_6)
.L_6:
        /*0004*/ 	.word	0x00000082


	//----- nvinfo : EIATTR_KPARAM_INFO
	.align		4
.L_7:
        /*0008*/ 	.byte	0x04, 0x17
        /*000a*/ 	.short	(.L_9 - .L_8)
.L_8:
        /*000c*/ 	.word	0x00000000
        /*0010*/ 	.short	0x0003
        /*0012*/ 	.short	0x0018
        /*0014*/ 	.byte	0x00, 0xf0, 0x11, 0x00


	//----- nvinfo : EIATTR_KPARAM_INFO
	.align		4
.L_9:
        /*0018*/ 	.byte	0x04, 0x17
        /*001a*/ 	.short	(.L_11 - .L_10)
.L_10:
        /*001c*/ 	.word	0x00000000
        /*0020*/ 	.short	0x0002
        /*0022*/ 	.short	0x0010
        /*0024*/ 	.byte	0x00, 0xf5, 0x21, 0x00


	//----- nvinfo : EIATTR_KPARAM_INFO
	.align		4
.L_11:
        /*0028*/ 	.byte	0x04, 0x17
        /*002a*/ 	.short	(.L_13 - .L_12)
.L_12:
        /*002c*/ 	.word	0x00000000
        /*0030*/ 	.short	0x0001
        /*0032*/ 	.short	0x0008
        /*0034*/ 	.byte	0x00, 0xf5, 0x21, 0x00


	//----- nvinfo : EIATTR_KPARAM_INFO
	.align		4
.L_13:
        /*0038*/ 	.byte	0x04, 0x17
        /*003a*/ 	.short	(.L_15 - .L_14)
.L_14:
        /*003c*/ 	.word	0x00000000
        /*0040*/ 	.short	0x0000
        /*0042*/ 	.short	0x0000
        /*0044*/ 	.byte	0x00, 0xf5, 0x21, 0x00


	//----- nvinfo : EIATTR_SPARSE_MMA_MASK
	.align		4
.L_15:
        /*0048*/ 	.byte	0x03, 0x50
        /*004a*/ 	.short	0x0000


	//----- nvinfo : EIATTR_MAXREG_COUNT
	.align		4
        /*004c*/ 	.byte	0x03, 0x1b
        /*004e*/ 	.short	0x00ff


	//----- nvinfo : EIATTR_MERCURY_ISA_VERSION
	.align		4
        /*0050*/ 	.byte	0x03, 0x5f
        /*0052*/ 	.short	0x0101


	//----- nvinfo : EIATTR_VRC_CTA_INIT_COUNT
	.align		4
        /*0054*/ 	.byte	0x02, 0x4a
	.zero		1
	.zero		1


	//----- nvinfo : EIATTR_EXIT_INSTR_OFFSETS
	.align		4
        /*0058*/ 	.byte	0x04, 0x1c
        /*005a*/ 	.short	(.L_17 - .L_16)


	//   ....[0]....
.L_16:
        /*005c*/ 	.word	0x000000c0


	//   ....[1]....
        /*0060*/ 	.word	0x00000a90


	//----- nvinfo : EIATTR_CBANK_PARAM_SIZE
	.align		4
.L_17:
        /*0064*/ 	.byte	0x03, 0x19
        /*0066*/ 	.short	0x001c


	//----- nvinfo : EIATTR_PARAM_CBANK
	.align		4
        /*0068*/ 	.byte	0x04, 0x0a
        /*006a*/ 	.short	(.L_19 - .L_18)
	.align		4
.L_18:
        /*006c*/ 	.word	index@(.nv.constant0._Z14matrixMulCanonPiS_S_i)
        /*0070*/ 	.short	0x0380
        /*0072*/ 	.short	0x001c


	//----- nvinfo : EIATTR_SW_WAR
	.align		4
.L_19:
        /*0074*/ 	.byte	0x04, 0x36
        /*0076*/ 	.short	(.L_21 - .L_20)
.L_20:
        /*0078*/ 	.word	0x00000008
.L_21:


//--------------------- .nv.callgraph             --------------------------
	.section	.nv.callgraph,"",@"SHT_CUDA_CALLGRAPH"
	.align	4
	.sectionentsize	8
	.align		4
        /*0000*/ 	.word	0x00000000
	.align		4
        /*0004*/ 	.word	0xffffffff
	.align		4
        /*0008*/ 	.word	0x00000000
	.align		4
        /*000c*/ 	.word	0xfffffffe
	.align		4
        /*0010*/ 	.word	0x00000000
	.align		4
        /*0014*/ 	.word	0xfffffffd
	.align		4
        /*0018*/ 	.word	0x00000000
	.align		4
        /*001c*/ 	.word	0xfffffffc


//--------------------- .text._Z14matrixMulCanonPiS_S_i --------------------------
	.section	.text._Z14matrixMulCanonPiS_S_i,"ax",@progbits
	.align	128
        .global         _Z14matrixMulCanonPiS_S_i
        .type           _Z14matrixMulCanonPiS_S_i,@function
        .size           _Z14matrixMulCanonPiS_S_i,(.L_x_5 - _Z14matrixMulCanonPiS_S_i)
        .other          _Z14matrixMulCanonPiS_S_i,@"STO_CUDA_ENTRY STV_DEFAULT"
_Z14matrixMulCanonPiS_S_i:
.text._Z14matrixMulCanonPiS_S_i:
[----:B------:R-:W-:Y:S01]  /*0000*/  LDC R1, c[0x0][0x37c] ;  /* 0x0000df00ff017b82 */ /* 0x000fe20000000800 */
[----:B------:R-:W0:Y:S07]  /*0010*/  S2R R0, SR_TID.Y ;  /* 0x0000000000007919 */ /* 0x000e2e0000002200 */
[----:B------:R-:W0:Y:S01]  /*0020*/  S2UR UR4, SR_CTAID.Y ;  /* 0x00000000000479c3 */ /* 0x000e220000002600 */
[----:B------:R-:W1:Y:S01]  /*0030*/  LDCU UR20, c[0x0][0x398] ;  /* 0x00007300ff1477ac */ /* 0x000e620008000800 */
[----:B------:R-:W2:Y:S06]  /*0040*/  S2R R3, SR_TID.X ;  /* 0x0000000000037919 */ /* 0x000eac0000002100 */
[----:B------:R-:W0:Y:S08]  /*0050*/  LDC R13, c[0x0][0x364] ;  /* 0x0000d900ff0d7b82 */ /* 0x000e300000000800 */
[----:B------:R-:W2:Y:S08]  /*0060*/  S2UR UR5, SR_CTAID.X ;  /* 0x00000000000579c3 */ /* 0x000eb00000002500 */
[----:B------:R-:W2:Y:S01]  /*0070*/  LDC R2, c[0x0][0x360] ;  /* 0x0000d800ff027b82 */ /* 0x000ea20000000800 */
[----:B0-----:R-:W-:-:S02]  /*0080*/  IMAD R13, R13, UR4, R0 ;  /* 0x000000040d0d7c24 */ /* 0x001fc4000f8e0200 */
[----:B--2---:R-:W-:-:S05]  /*0090*/  IMAD R0, R2, UR5, R3 ;  /* 0x0000000502007c24 */ /* 0x004fca000f8e0203 */
[----:B------:R-:W-:-:S04]  /*00a0*/  VIMNMX R2, PT, PT, R13, R0, !PT ;  /* 0x000000000d027248 */ /* 0x000fc80007fe0100 */
[----:B-1----:R-:W-:-:S13]  /*00b0*/  ISETP.GE.AND P0, PT, R2, UR20, PT ;  /* 0x0000001402007c0c */ /* 0x002fda000bf06270 */
[----:B------:R-:W-:Y:S05]  /*00c0*/  @P0 EXIT ;  /* 0x000000000000094d */ /* 0x000fea0003800000 */
[----:B------:R-:W-:Y:S01]  /*00d0*/  UISETP.GE.U32.AND UP0, UPT, UR20, 0x8, UPT ;  /* 0x000000081400788c */ /* 0x000fe2000bf06070 */
[----:B------:R-:W-:Y:S02]  /*00e0*/  HFMA2 R12, -RZ, RZ, 0, 0 ;  /* 0x00000000ff0c7431 */ /* 0x000fe400000001ff */
[----:B------:R-:W-:Y:S01]  /*00f0*/  IMAD R13, R13, UR20, RZ ;  /* 0x000000140d0d7c24 */ /* 0x000fe2000f8e02ff */
[----:B------:R-:W-:Y:S01]  /*0100*/  UMOV UR4, URZ ;  /* 0x000000ff00047c82 */ /* 0x000fe20008000000 */
[----:B------:R-:W0:Y:S04]  /*0110*/  LDCU.64 UR18, c[0x0][0x358] ;  /* 0x00006b00ff1277ac */ /* 0x000e280008000a00 */
[----:B------:R-:W-:Y:S05]  /*0120*/  BRA.U !UP0, `(.L_x_0) ;  /* 0x0000000508047547 */ /* 0x000fea000b800000 */
[----:B------:R-:W1:Y:S01]  /*0130*/  LDCU.128 UR24, c[0x0][0x380] ;  /* 0x00007000ff1877ac */ /* 0x000e620008000c00 */
[----:B------:R-:W-:Y:S02]  /*0140*/  MOV R12, RZ ;  /* 0x000000ff000c7202 */ /* 0x000fe40000000f00 */
[----:B------:R-:W-:Y:S01]  /*0150*/  MOV R14, R0 ;  /* 0x00000000000e7202 */ /* 0x000fe20000000f00 */
[----:B------:R-:W-:-:S04]  /*0160*/  ULOP3.LUT UR4, UR20, 0x7ffffff8, URZ, 0xc0, !UPT ;  /* 0x7ffffff814047892 */ /* 0x000fc8000f8ec0ff */
[----:B------:R-:W-:Y:S01]  /*0170*/  UIADD3 UR5, UPT, UPT, -UR4, URZ, URZ ;  /* 0x000000ff04057290 */ /* 0x000fe2000fffe1ff */
[----:B-1----:R-:W-:Y:S01]  /*0180*/  MOV R2, UR24 ;  /* 0x0000001800027c02 */ /* 0x002fe20008000f00 */
[----:B------:R-:W-:Y:S01]  /*0190*/  UIMAD.WIDE UR6, UR20, 0x8, UR26 ;  /* 0x00000008140678a5 */ /* 0x000fe2000f8e021a */
[----:B------:R-:W-:Y:S01]  /*01a0*/  MOV R3, UR25 ;  /* 0x0000001900037c02 */ /* 0x000fe20008000f00 */
[----:B------:R-:W-:Y:S02]  /*01b0*/  UIMAD.WIDE UR8, UR20, 0xc, UR26 ;  /* 0x0000000c140878a5 */ /* 0x000fe4000f8e021a */
[----:B------:R-:W-:Y:S01]  /*01c0*/  UIMAD.WIDE UR10, UR20, 0x10, UR26 ;  /* 0x00000010140a78a5 */ /* 0x000fe2000f8e021a */
[----:B------:R-:W-:Y:S01]  /*01d0*/  IMAD.WIDE.U32 R2, R13, 0x4, R2 ;  /* 0x000000040d027825 */ /* 0x000fe200078e0002 */
[----:B------:R-:W-:Y:S02]  /*01e0*/  UIMAD.WIDE UR12, UR20, 0x14, UR26 ;  /* 0x00000014140c78a5 */ /* 0x000fe4000f8e021a */
[----:B------:R-:W-:Y:S01]  /*01f0*/  UIMAD.WIDE UR14, UR20, 0x18, UR26 ;  /* 0x00000018140e78a5 */ /* 0x000fe2000f8e021a */
[----:B------:R-:W-:Y:S01]  /*0200*/  IADD3 R2, P0, PT, R2, 0x10, RZ ;  /* 0x0000001002027810 */ /* 0x000fe20007f1e0ff */
[----:B------:R-:W-:-:S03]  /*0210*/  UIMAD.WIDE UR16, UR20, 0x1c, UR26 ;  /* 0x0000001c141078a5 */ /* 0x000fc6000f8e021a */
[----:B------:R-:W-:-:S09]  /*0220*/  IADD3.X R3, PT, PT, RZ, R3, RZ, P0, !PT ;  /* 0x00000003ff037210 */ /* 0x000fd200007fe4ff */
.L_x_1:
[----:B------:R-:W-:Y:S01]  /*0230*/  UIMAD.WIDE UR22, UR20, 0x4, UR26 ;  /* 0x00000004141678a5 */ /* 0x000fe2000f8e021a */
[----:B------:R-:W-:Y:S02]  /*0240*/  IMAD.MOV.U32 R23, RZ, RZ, 0x4 ;  /* 0x00000004ff177424 */ /* 0x000fe400078e00ff */
[----:B------:R-:W-:Y:S01]  /*0250*/  HFMA2 R11, -RZ, RZ, 0, 2.384185791015625e-07 ;  /* 0x00000004ff0b7431 */ /* 0x000fe200000001ff */
[----:B------:R-:W-:Y:S01]  /*0260*/  MOV R25, 0x4 ;  /* 0x0000000400197802 */ /* 0x000fe20000000f00 */
[----:B0-----:R-:W2:Y:S01]  /*0270*/  LDG.E R21, desc[UR18][R2.64+-0x10] ;  /* 0xfffff01202157981 */ /* 0x001ea2000c1e1900 */
[C---:B------:R-:W-:Y:S01]  /*0280*/  IMAD.WIDE R22, R14.reuse, R23, UR26 ;  /* 0x0000001a0e167e25 */ /* 0x040fe2000f8e0217 */
[----:B------:R-:W-:Y:S02]  /*0290*/  MOV R8, UR22 ;  /* 0x0000001600087c02 */ /* 0x000fe40008000f00 */
[----:B------:R-:W-:Y:S01]  /*02a0*/  MOV R9, UR23 ;  /* 0x0000001700097c02 */ /* 0x000fe20008000f00 */
[----:B------:R-:W3:Y:S02]  /*02b0*/  LDG.E R19, desc[UR18][R2.64+-0xc] ;  /* 0xfffff41202137981 */ /* 0x000ee4000c1e1900 */
[----:B------:R-:W-:-:S02]  /*02c0*/  IMAD.WIDE R8, R14, 0x4, R8 ;  /* 0x000000040e087825 */ /* 0x000fc400078e0208 */
[----:B------:R-:W2:Y:S01]  /*02d0*/  LDG.E R22, desc[UR18][R22.64] ;  /* 0x0000001216167981 */ /* 0x000ea2000c1e1900 */
[----:B------:R-:W-:Y:S01]  /*02e0*/  MOV R5, 0x4 ;  /* 0x0000000400057802 */ /* 0x000fe20000000f00 */
[C---:B------:R-:W-:Y:S02]  /*02f0*/  IMAD.WIDE R24, R14.reuse, R25, UR6 ;  /* 0x000000060e187e25 */ /* 0x040fe4000f8e0219 */
[----:B------:R0:W3:Y:S02]  /*0300*/  LDG.E R20, desc[UR18][R8.64] ;  /* 0x0000001208147981 */ /* 0x0000e4000c1e1900 */
[----:B------:R-:W-:Y:S02]  /*0310*/  IMAD.WIDE R10, R14, R11, UR8 ;  /* 0x000000080e0a7e25 */ /* 0x000fe4000f8e020b */
[----:B------:R-:W4:Y:S04]  /*0320*/  LDG.E R18, desc[UR18][R24.64] ;  /* 0x0000001218127981 */ /* 0x000f28000c1e1900 */
[----:B------:R-:W4:Y:S01]  /*0330*/  LDG.E R17, desc[UR18][R2.64+-0x8] ;  /* 0xfffff81202117981 */ /* 0x000f22000c1e1900 */
[----:B0-----:R-:W-:-:S02]  /*0340*/  HFMA2 R9, -RZ, RZ, 0, 2.384185791015625e-07 ;  /* 0x00000004ff097431 */ /* 0x001fc400000001ff */
[----:B------:R-:W-:Y:S01]  /*0350*/  IMAD.MOV.U32 R7, RZ, RZ, 0x4 ;  /* 0x00000004ff077424 */ /* 0x000fe200078e00ff */
[----:B------:R0:W5:Y:S01]  /*0360*/  LDG.E R16, desc[UR18][R10.64] ;  /* 0x000000120a107981 */ /* 0x000162000c1e1900 */
[----:B------:R-:W-:-:S03]  /*0370*/  IMAD.WIDE R4, R14, R5, UR10 ;  /* 0x0000000a0e047e25 */ /* 0x000fc6000f8e0205 */
[----:B------:R-:W5:Y:S01]  /*0380*/  LDG.E R15, desc[UR18][R2.64+-0x4] ;  /* 0xfffffc12020f7981 */ /* 0x000f62000c1e1900 */
[C---:B------:R-:W-:Y:S01]  /*0390*/  IMAD.WIDE R6, R14.reuse, R7, UR12 ;  /* 0x0000000c0e067e25 */ /* 0x040fe2000f8e0207 */
[----:B------:R-:W-:Y:S02]  /*03a0*/  MOV R27, 0x4 ;  /* 0x00000004001b7802 */ /* 0x000fe40000000f00 */
[----:B------:R1:W5:Y:S01]  /*03b0*/  LDG.E R4, desc[UR18][R4.64] ;  /* 0x0000001204047981 */ /* 0x000362000c1e1900 */
[----:B------:R-:W-:-:S03]  /*03c0*/  IMAD.WIDE R8, R14, R9, UR14 ;  /* 0x0000000e0e087e25 */ /* 0x000fc6000f8e0209 */
[----:B------:R-:W5:Y:S01]  /*03d0*/  LDG.E R23, desc[UR18][R2.64] ;  /* 0x0000001202177981 */ /* 0x000f62000c1e1900 */
[----:B0-----:R-:W-:-:S03]  /*03e0*/  IMAD.WIDE R10, R14, R27, UR16 ;  /* 0x000000100e0a7e25 */ /* 0x001fc6000f8e021b */
[----:B------:R-:W5:Y:S04]  /*03f0*/  LDG.E R7, desc[UR18][R6.64] ;  /* 0x0000001206077981 */ /* 0x000f68000c1e1900 */
[----:B------:R-:W5:Y:S04]  /*0400*/  LDG.E R24, desc[UR18][R2.64+0x4] ;  /* 0x0000041202187981 */ /* 0x000f68000c1e1900 */
[----:B------:R-:W5:Y:S04]  /*0410*/  LDG.E R8, desc[UR18][R8.64] ;  /* 0x0000001208087981 */ /* 0x000f68000c1e1900 */
[----:B------:R-:W5:Y:S04]  /*0420*/  LDG.E R25, desc[UR18][R2.64+0x8] ;  /* 0x0000081202197981 */ /* 0x000f68000c1e1900 */
[----:B------:R-:W5:Y:S04]  /*0430*/  LDG.E R10, desc[UR18][R10.64] ;  /* 0x000000120a0a7981 */ /* 0x000f68000c1e1900 */
[----:B------:R0:W5:Y:S01]  /*0440*/  LDG.E R27, desc[UR18][R2.64+0xc] ;  /* 0x00000c12021b7981 */ /* 0x000162000c1e1900 */
[----:B------:R-:W-:-:S04]  /*0450*/  UIADD3 UR5, UPT, UPT, UR5, 0x8, URZ ;  /* 0x0000000805057890 */ /* 0x000fc8000fffe0ff */
[----:B------:R-:W-:Y:S01]  /*0460*/  UISETP.NE.AND UP0, UPT, UR5, URZ, UPT ;  /* 0x000000ff0500728c */ /* 0x000fe2000bf05270 */
[----:B-1----:R-:W-:Y:S02]  /*0470*/  MOV R5, UR20 ;  /* 0x0000001400057c02 */ /* 0x002fe40008000f00 */
[----:B0-----:R-:W-:Y:S02]  /*0480*/  IADD3 R2, P0, PT, R2, 0x20, RZ ;  /* 0x0000002002027810 */ /* 0x001fe40007f1e0ff */
[----:B------:R-:W-:Y:S02]  /*0490*/  LEA R14, R5, R14, 0x3 ;  /* 0x0000000e050e7211 */ /* 0x000fe400078e18ff */
[----:B------:R-:W-:Y:S01]  /*04a0*/  IADD3.X R3, PT, PT, RZ, R3, RZ, P0, !PT ;  /* 0x00000003ff037210 */ /* 0x000fe200007fe4ff */
[----:B--2---:R-:W-:-:S04]  /*04b0*/  IMAD R21, R21, R22, R12 ;  /* 0x0000001615157224 */ /* 0x004fc800078e020c */
[----:B---3--:R-:W-:-:S04]  /*04c0*/  IMAD R19, R19, R20, R21 ;  /* 0x0000001413137224 */ /* 0x008fc800078e0215 */
[----:B----4-:R-:W-:-:S04]  /*04d0*/  IMAD R17, R17, R18, R19 ;  /* 0x0000001211117224 */ /* 0x010fc800078e0213 */
[----:B-----5:R-:W-:-:S04]  /*04e0*/  IMAD R15, R15, R16, R17 ;  /* 0x000000100f0f7224 */ /* 0x020fc800078e0211 */
[----:B------:R-:W-:-:S04]  /*04f0*/  IMAD R4, R23, R4, R15 ;  /* 0x0000000417047224 */ /* 0x000fc800078e020f */
[----:B------:R-:W-:-:S04]  /*0500*/  IMAD R4, R24, R7, R4 ;  /* 0x0000000718047224 */ /* 0x000fc800078e0204 */
[----:B------:R-:W-:-:S04]  /*0510*/  IMAD R4, R25, R8, R4 ;  /* 0x0000000819047224 */ /* 0x000fc800078e0204 */
[----:B------:R-:W-:Y:S01]  /*0520*/  IMAD R12, R27, R10, R4 ;  /* 0x0000000a1b0c7224 */ /* 0x000fe200078e0204 */
[----:B------:R-:W-:Y:S06]  /*0530*/  BRA.U UP0, `(.L_x_1) ;  /* 0xfffffffd003c7547 */ /* 0x000fec000b83ffff */
.L_x_0:
[----:B------:R-:W-:-:S04]  /*0540*/  ULOP3.LUT UR6, UR20, 0x7, URZ, 0xc0, !UPT ;  /* 0x0000000714067892 */ /* 0x000fc8000f8ec0ff */
[----:B------:R-:W-:-:S09]  /*0550*/  UISETP.NE.AND UP0, UPT, UR6, URZ, UPT ;  /* 0x000000ff0600728c */ /* 0x000fd2000bf05270 */
[----:B------:R-:W-:Y:S05]  /*0560*/  BRA.U !UP0, `(.L_x_2) ;  /* 0x0000000508387547 */ /* 0x000fea000b800000 */
[----:B------:R-:W-:Y:S02]  /*0570*/  UISETP.GE.U32.AND UP0, UPT, UR6, 0x4, UPT ;  /* 0x000000040600788c */ /* 0x000fe4000bf06070 */
[----:B------:R-:W-:-:S04]  /*0580*/  ULOP3.LUT UR5, UR20, 0x3, URZ, 0xc0, !UPT ;  /* 0x0000000314057892 */ /* 0x000fc8000f8ec0ff */
[----:B------:R-:W-:-:S03]  /*0590*/  UISETP.NE.AND UP1, UPT, UR5, URZ, UPT ;  /* 0x000000ff0500728c */ /* 0x000fc6000bf25270 */
[----:B------:R-:W-:Y:S08]  /*05a0*/  BRA.U !UP0, `(.L_x_3) ;  /* 0x00000001087c7547 */ /* 0x000ff0000b800000 */
[----:B------:R-:W1:Y:S01]  /*05b0*/  LDC.64 R6, c[0x0][0x388] ;  /* 0x0000e200ff067b82 */ /* 0x000e620000000a00 */
[----:B------:R-:W2:Y:S01]  /*05c0*/  LDCU.64 UR6, c[0x0][0x380] ;  /* 0x00007000ff0677ac */ /* 0x000ea20008000a00 */
[----:B------:R-:W-:Y:S01]  /*05d0*/  IMAD.U32 R9, RZ, RZ, UR4 ;  /* 0x00000004ff097e24 */ /* 0x000fe2000f8e00ff */
[C---:B------:R-:W-:Y:S02]  /*05e0*/  IADD3 R3, PT, PT, R13.reuse, UR4, RZ ;  /* 0x000000040d037c10 */ /* 0x040fe4000fffe0ff */
[----:B------:R-:W-:Y:S01]  /*05f0*/  IADD3 R10, P0, PT, R13, UR4, RZ ;  /* 0x000000040d0a7c10 */ /* 0x000fe2000ff1e0ff */
[----:B------:R-:W-:Y:S01]  /*0600*/  IMAD R9, R9, UR20, R0 ;  /* 0x0000001409097c24 */ /* 0x000fe2000f8e0200 */
[----:B------:R-:W-:Y:S01]  /*0610*/  MOV R11, UR20 ;  /* 0x00000014000b7c02 */ /* 0x000fe20008000f00 */
[----:B------:R-:W3:Y:S01]  /*0620*/  LDC.64 R4, c[0x0][0x380] ;  /* 0x0000e000ff047b82 */ /* 0x000ee20000000a00 */
[----:B------:R-:W-:Y:S01]  /*0630*/  MOV R15, UR20 ;  /* 0x00000014000f7c02 */ /* 0x000fe20008000f00 */
[----:B-1----:R-:W-:Y:S01]  /*0640*/  IMAD.WIDE R6, R9, 0x4, R6 ;  /* 0x0000000409067825 */ /* 0x002fe200078e0206 */
[----:B------:R-:W-:-:S05]  /*0650*/  MOV R9, UR20 ;  /* 0x0000001400097c02 */ /* 0x000fca0008000f00 */
[----:B------:R-:W-:Y:S02]  /*0660*/  IMAD.WIDE R8, R9, 0x4, R6 ;  /* 0x0000000409087825 */ /* 0x000fe400078e0206 */
[----:B0-----:R-:W4:Y:S02]  /*0670*/  LDG.E R6, desc[UR18][R6.64] ;  /* 0x0000001206067981 */ /* 0x001f24000c1e1900 */
[----:B---3--:R-:W-:Y:S01]  /*0680*/  IMAD.WIDE.U32 R4, R3, 0x4, R4 ;  /* 0x0000000403047825 */ /* 0x008fe200078e0004 */
[----:B------:R-:W-:Y:S01]  /*0690*/  IADD3.X R3, PT, PT, RZ, RZ, RZ, P0, !PT ;  /* 0x000000ffff037210 */ /* 0x000fe200007fe4ff */
[----:B------:R-:W3:Y:S01]  /*06a0*/  LDG.E R17, desc[UR18][R8.64] ;  /* 0x0000001208117981 */ /* 0x000ee2000c1e1900 */
[----:B--2---:R-:W-:-:S03]  /*06b0*/  LEA R2, P0, R10, UR6, 0x2 ;  /* 0x000000060a027c11 */ /* 0x004fc6000f8010ff */
[----:B------:R-:W4:Y:S01]  /*06c0*/  LDG.E R5, desc[UR18][R4.64] ;  /* 0x0000001204057981 */ /* 0x000f22000c1e1900 */
[----:B------:R-:W-:Y:S01]  /*06d0*/  LEA.HI.X R3, R10, UR7, R3, 0x2, P0 ;  /* 0x000000070a037c11 */ /* 0x000fe200080f1403 */
[----:B------:R-:W-:-:S04]  /*06e0*/  IMAD.WIDE R10, R11, 0x4, R8 ;  /* 0x000000040b0a7825 */ /* 0x000fc800078e0208 */
[----:B------:R-:W3:Y:S01]  /*06f0*/  LDG.E R16, desc[UR18][R2.64+0x4] ;  /* 0x0000041202107981 */ /* 0x000ee2000c1e1900 */
[----:B------:R-:W-:-:S03]  /*0700*/  IMAD.WIDE R14, R15, 0x4, R10 ;  /* 0x000000040f0e7825 */ /* 0x000fc600078e020a */
[----:B------:R-:W2:Y:S04]  /*0710*/  LDG.E R19, desc[UR18][R10.64] ;  /* 0x000000120a137981 */ /* 0x000ea8000c1e1900 */
[----:B------:R-:W2:Y:S04]  /*0720*/  LDG.E R18, desc[UR18][R2.64+0x8] ;  /* 0x0000081202127981 */ /* 0x000ea8000c1e1900 */
[----:B------:R-:W5:Y:S04]  /*0730*/  LDG.E R20, desc[UR18][R2.64+0xc] ;  /* 0x00000c1202147981 */ /* 0x000f68000c1e1900 */
[----:B------:R-:W5:Y:S01]  /*0740*/  LDG.E R14, desc[UR18][R14.64] ;  /* 0x000000120e0e7981 */ /* 0x000f62000c1e1900 */
[----:B------:R-:W-:Y:S01]  /*0750*/  UIADD3 UR4, UPT, UPT, UR4, 0x4, URZ ;  /* 0x0000000404047890 */ /* 0x000fe2000fffe0ff */
[----:B----4-:R-:W-:-:S04]  /*0760*/  IMAD R5, R5, R6, R12 ;  /* 0x0000000605057224 */ /* 0x010fc800078e020c */
[----:B---3--:R-:W-:-:S04]  /*0770*/  IMAD R5, R16, R17, R5 ;  /* 0x0000001110057224 */ /* 0x008fc800078e0205 */
[----:B--2---:R-:W-:-:S04]  /*0780*/  IMAD R5, R18, R19, R5 ;  /* 0x0000001312057224 */ /* 0x004fc800078e0205 */
[----:B-----5:R-:W-:-:S07]  /*0790*/  IMAD R12, R20, R14, R5 ;  /* 0x0000000e140c7224 */ /* 0x020fce00078e0205 */
.L_x_3:
[----:B------:R-:W-:Y:S05]  /*07a0*/  BRA.U !UP1, `(.L_x_2) ;  /* 0x0000000109a87547 */ /* 0x000fea000b800000 */
[----:B------:R-:W-:Y:S01]  /*07b0*/  UISETP.NE.AND UP0, UPT, UR5, 0x1, UPT ;  /* 0x000000010500788c */ /* 0x000fe2000bf05270 */
[----:B------:R-:W-:Y:S01]  /*07c0*/  MOV R7, UR4 ;  /* 0x0000000400077c02 */ /* 0x000fe20008000f00 */
[----:B------:R-:W-:Y:S02]  /*07d0*/  ULOP3.LUT UR5, UR20, 0x1, URZ, 0xc0, !UPT ;  /* 0x0000000114057892 */ /* 0x000fe4000f8ec0ff */
[----:B------:R-:W-:Y:S02]  /*07e0*/  MOV R15, UR20 ;  /* 0x00000014000f7c02 */ /* 0x000fe40008000f00 */
[----:B------:R-:W-:Y:S01]  /*07f0*/  UISETP.NE.U32.AND UP1, UPT, UR5, 0x1, UPT ;  /* 0x000000010500788c */ /* 0x000fe2000bf25070 */
[----:B------:R-:W-:-:S04]  /*0800*/  PLOP3.LUT P1, PT, PT, PT, UP0, 0x80, 0x8 ;  /* 0x000000000008781c */ /* 0x000fc80003f2f008 */
[----:B------:R-:W1:Y:S01]  /*0810*/  @UP0 LDCU.128 UR8, c[0x0][0x380] ;  /* 0x00007000ff0807ac */ /* 0x000e620008000c00 */
[----:B------:R-:W-:Y:S01]  /*0820*/  PLOP3.LUT P0, PT, PT, PT, UP1, 0x80, 0x8 ;  /* 0x000000000008781c */ /* 0x000fe20003f0f018 */
[----:B------:R-:W2:Y:S04]  /*0830*/  @UP0 LDCU.64 UR6, c[0x0][0x380] ;  /* 0x00007000ff0607ac */ /* 0x000ea80008000a00 */
[----:B------:R-:W3:Y:S03]  /*0840*/  @!UP1 LDCU.128 UR12, c[0x0][0x380] ;  /* 0x00007000ff0c97ac */ /* 0x000ee60008000c00 */
[C---:B------:R-:W-:Y:S02]  /*0850*/  @P1 IADD3 R3, PT, PT, R13.reuse, UR4, RZ ;  /* 0x000000040d031c10 */ /* 0x040fe4000fffe0ff */
[----:B------:R-:W-:Y:S01]  /*0860*/  @P1 IADD3 R6, P2, PT, R13, UR4, RZ ;  /* 0x000000040d061c10 */ /* 0x000fe2000ff5e0ff */
[----:B------:R-:W-:Y:S01]  /*0870*/  @UP0 UIADD3 UR4, UPT, UPT, UR4, 0x2, URZ ;  /* 0x0000000204040890 */ /* 0x000fe2000fffe0ff */
[----:B-1----:R-:W-:Y:S01]  /*0880*/  MOV R11, UR9 ;  /* 0x00000009000b7c02 */ /* 0x002fe20008000f00 */
[----:B------:R-:W-:Y:S01]  /*0890*/  IMAD.U32 R10, RZ, RZ, UR8 ;  /* 0x00000008ff0a7e24 */ /* 0x000fe2000f8e00ff */
[----:B------:R-:W-:-:S02]  /*08a0*/  MOV R4, UR10 ;  /* 0x0000000a00047c02 */ /* 0x000fc40008000f00 */
[----:B------:R-:W-:Y:S01]  /*08b0*/  MOV R5, UR11 ;  /* 0x0000000b00057c02 */ /* 0x000fe20008000f00 */
[----:B------:R-:W-:-:S04]  /*08c0*/  @P1 IMAD.WIDE.U32 R10, R3, 0x4, R10 ;  /* 0x00000004030a1825 */ /* 0x000fc800078e000a */
[----:B------:R-:W-:Y:S01]  /*08d0*/  @P1 IMAD R3, R7, UR20, R0 ;  /* 0x0000001407031c24 */ /* 0x000fe2000f8e0200 */
[----:B------:R-:W-:Y:S01]  /*08e0*/  @P1 IADD3.X R7, PT, PT, RZ, RZ, RZ, P2, !PT ;  /* 0x000000ffff071210 */ /* 0x000fe200017fe4ff */
[----:B------:R-:W-:Y:S01]  /*08f0*/  IMAD.U32 R19, RZ, RZ, UR4 ;  /* 0x00000004ff137e24 */ /* 0x000fe2000f8e00ff */
[C---:B--2---:R-:W-:Y:S01]  /*0900*/  @P1 LEA R2, P2, R6.reuse, UR6, 0x2 ;  /* 0x0000000606021c11 */ /* 0x044fe2000f8410ff */
[----:B------:R-:W-:Y:S01]  /*0910*/  @P1 IMAD.WIDE R4, R3, 0x4, R4 ;  /* 0x0000000403041825 */ /* 0x000fe200078e0204 */
[----:B------:R-:W-:Y:S01]  /*0920*/  @!P0 IADD3 R17, PT, PT, R13, UR4, RZ ;  /* 0x000000040d118c10 */ /* 0x000fe2000fffe0ff */
[----:B0-----:R-:W2:Y:S01]  /*0930*/  @P1 LDG.E R11, desc[UR18][R10.64] ;  /* 0x000000120a0b1981 */ /* 0x001ea2000c1e1900 */
[----:B------:R-:W-:Y:S01]  /*0940*/  @P1 LEA.HI.X R3, R6, UR7, R7, 0x2, P2 ;  /* 0x0000000706031c11 */ /* 0x000fe200090f1407 */
[----:B------:R-:W-:Y:S01]  /*0950*/  @!P0 IMAD R19, R19, UR20, R0 ;  /* 0x0000001413138c24 */ /* 0x000fe2000f8e0200 */
[----:B---3--:R-:W-:Y:S01]  /*0960*/  MOV R6, UR12 ;  /* 0x0000000c00067c02 */ /* 0x008fe20008000f00 */
[----:B------:R-:W-:Y:S01]  /*0970*/  @P1 IMAD.WIDE R14, R15, 0x4, R4 ;  /* 0x000000040f0e1825 */ /* 0x000fe200078e0204 */
[----:B------:R-:W-:Y:S01]  /*0980*/  MOV R7, UR13 ;  /* 0x0000000d00077c02 */ /* 0x000fe20008000f00 */
[----:B------:R-:W2:Y:S01]  /*0990*/  @P1 LDG.E R4, desc[UR18][R4.64] ;  /* 0x0000001204041981 */ /* 0x000ea2000c1e1900 */
[----:B------:R-:W-:-:S02]  /*09a0*/  MOV R8, UR14 ;  /* 0x0000000e00087c02 */ /* 0x000fc40008000f00 */
[----:B------:R-:W-:Y:S01]  /*09b0*/  MOV R9, UR15 ;  /* 0x0000000f00097c02 */ /* 0x000fe20008000f00 */
[----:B------:R-:W-:Y:S01]  /*09c0*/  @!P0 IMAD.WIDE.U32 R6, R17, 0x4, R6 ;  /* 0x0000000411068825 */ /* 0x000fe200078e0006 */
[----:B------:R-:W3:Y:S03]  /*09d0*/  @P1 LDG.E R14, desc[UR18][R14.64] ;  /* 0x000000120e0e1981 */ /* 0x000ee6000c1e1900 */
[----:B------:R-:W-:Y:S01]  /*09e0*/  @!P0 IMAD.WIDE R8, R19, 0x4, R8 ;  /* 0x0000000413088825 */ /* 0x000fe200078e0208 */
[----:B------:R-:W3:Y:S04]  /*09f0*/  @P1 LDG.E R2, desc[UR18][R2.64+0x4] ;  /* 0x0000041202021981 */ /* 0x000ee8000c1e1900 */
[----:B------:R-:W4:Y:S04]  /*0a00*/  @!P0 LDG.E R7, desc[UR18][R6.64] ;  /* 0x0000001206078981 */ /* 0x000f28000c1e1900 */
[----:B------:R-:W4:Y:S01]  /*0a10*/  @!P0 LDG.E R8, desc[UR18][R8.64] ;  /* 0x0000001208088981 */ /* 0x000f22000c1e1900 */
[----:B--2---:R-:W-:-:S04]  /*0a20*/  @P1 IMAD R11, R11, R4, R12 ;  /* 0x000000040b0b1224 */ /* 0x004fc800078e020c */
[----:B---3--:R-:W-:-:S04]  /*0a30*/  @P1 IMAD R12, R2, R14, R11 ;  /* 0x0000000e020c1224 */ /* 0x008fc800078e020b */
[----:B----4-:R-:W-:-:S07]  /*0a40*/  @!P0 IMAD R12, R7, R8, R12 ;  /* 0x00000008070c8224 */ /* 0x010fce00078e020c */
.L_x_2:
[----:B------:R-:W1:Y:S01]  /*0a50*/  LDC.64 R2, c[0x0][0x390] ;  /* 0x0000e400ff027b82 */ /* 0x000e620000000a00 */
[----:B------:R-:W-:-:S05]  /*0a60*/  IADD3 R13, PT, PT, R0, R13, RZ ;  /* 0x0000000d000d7210 */ /* 0x000fca0007ffe0ff */
[----:B-1----:R-:W-:-:S05]  /*0a70*/  IMAD.WIDE R2, R13, 0x4, R2 ;  /* 0x000000040d027825 */ /* 0x002fca00078e0202 */
[----:B0-----:R-:W-:Y:S01]  /*0a80*/  STG.E desc[UR18][R2.64], R12 ;  /* 0x0000000c02007986 */ /* 0x001fe2000c101912 */
[----:B------:R-:W-:Y:S05]  /*0a90*/  EXIT ;  /* 0x000000000000794d */ /* 0x000fea0003800000 */
.L_x_4:
[----:B------:R-:W-:-:S00]  /*0aa0*/  BRA `(.L_x_4) ;  /* 0xfffffffc00fc7947 */ /* 0x000fc0000383ffff */
[----:B------:R-:W-:-:S00]  /*0ab0*/  NOP ;  /* 0x0000000000007918 */ /* 0x000fc00000000000 */
        /* <DEDUP_REMOVED lines=12> */
.L_x_5:


//--------------------- .nv.shared.reserved.0     --------------------------
	.section	.nv.shared.reserved.0,"aw",@nobits
	.weak		__nv_reservedSMEM_offset_0_alias
	.size		__nv_reservedSMEM_offset_0_alias, 0, 64
	.other		__nv_reservedSMEM_offset_0_alias,@"STO_CUDA_RESERVED_SHARED STV_DEFAULT"
__nv_reservedSMEM_offset_0_alias:
	.zero		0
	.zero		64


//--------------------- .nv.constant0._Z14matrixMulCanonPiS_S_i --------------------------
	.section	.nv.constant0._Z14matrixMulCanonPiS_S_i,"a",@progbits
	.sectionflags	@""
	.align	4
.nv.constant0._Z14matrixMulCanonPiS_S_i:
	.zero		924


//--------------------- SYMBOLS --------------------------

	.type		.nv.reservedSmem.offset0,@object
	.size		.nv.reservedSmem.offset0,0x4
